//
// Generated by NVIDIA NVVM Compiler
//
// Compiler Build ID: CL-36424714
// Cuda compilation tools, release 13.0, V13.0.88
// Based on NVVM 20.0.0
//

.version 9.0
.target sm_100
.address_size 64

	// .globl	mortonBuildKernel

.visible .entry mortonBuildKernel(
	.param .u64 .ptr .align 1 mortonBuildKernel_param_0,
	.param .u32 mortonBuildKernel_param_1,
	.param .u32 mortonBuildKernel_param_2,
	.param .u32 mortonBuildKernel_param_3
)
{
	.reg .pred 	%p<10>;
	.reg .b32 	%r<32>;
	.reg .b32 	%f<58>;
	.reg .b64 	%rd<13>;

	ld.param.u64 	%rd2, [mortonBuildKernel_param_0];
	ld.param.u32 	%r9, [mortonBuildKernel_param_1];
	ld.param.u32 	%r10, [mortonBuildKernel_param_2];
	ld.param.u32 	%r11, [mortonBuildKernel_param_3];
	mov.u32 	%r12, %ctaid.x;
	mov.u32 	%r13, %ntid.x;
	mov.u32 	%r14, %tid.x;
	mad.lo.s32 	%r1, %r12, %r13, %r14;
	setp.ge.u32 	%p1, %r1, %r11;
	@%p1 bra 	$L__BB0_9;
	cvta.to.global.u64 	%rd3, %rd2;
	mul.lo.s32 	%r15, %r10, %r1;
	mul.lo.s32 	%r16, %r15, %r11;
	mul.wide.u32 	%rd4, %r16, 4;
	add.s64 	%rd1, %rd3, %rd4;
	add.s32 	%r2, %r9, -1;
	setp.eq.s32 	%p2, %r2, 0;
	@%p2 bra 	$L__BB0_9;
	mov.f32 	%f5, 0f00000000;
	mov.f32 	%f6, 0f3F000000;
	mul.rn.f32 	%f7, %f6, %f5;
	mov.f32 	%f8, 0f3DF6384F;
	mul.rn.f32 	%f9, %f8, %f5;
	fma.rn.f32 	%f10, %f7, 0f3FB8AA3B, 0f00000000;
	add.f32 	%f11, %f10, 0f00000000;
	mul.f32 	%f12, %f9, 0f40400000;
	fma.rn.f32 	%f13, %f12, %f7, %f11;
	fma.rn.f32 	%f14, %f9, 0f00000000, %f13;
	mov.f32 	%f15, 0f40000000;
	add.rn.f32 	%f1, %f15, %f14;
	mov.f32 	%f16, 0fC0000000;
	add.rn.f32 	%f17, %f1, %f16;
	neg.f32 	%f18, %f17;
	add.rn.f32 	%f2, %f14, %f18;
	mov.b32 	%r30, 0;
$L__BB0_3:
	sub.s32 	%r18, %r9, %r30;
	cvt.rn.f32.u32 	%f3, %r18;
	add.f32 	%f19, %f3, %f3;
	ex2.approx.f32 	%f20, %f19;
	add.f32 	%f21, %f20, 0fBF800000;
	div.rn.f32 	%f22, %f21, 0f40400000;
	cvt.rzi.u32.f32 	%r4, %f22;
	not.b32 	%r19, %r30;
	add.s32 	%r20, %r9, %r19;
	cvt.rn.f32.u32 	%f23, %r20;
	add.f32 	%f24, %f23, %f23;
	ex2.approx.f32 	%f25, %f24;
	add.f32 	%f26, %f25, 0fBF800000;
	div.rn.f32 	%f27, %f26, 0f40400000;
	cvt.rzi.u32.f32 	%r5, %f27;
	setp.eq.s32 	%p3, %r18, 0;
	@%p3 bra 	$L__BB0_7;
	mul.rn.f32 	%f28, %f1, %f3;
	cvt.rni.f32.f32 	%f29, %f28;
	sub.f32 	%f30, %f28, %f29;
	neg.f32 	%f31, %f28;
	fma.rn.f32 	%f32, %f1, %f3, %f31;
	fma.rn.f32 	%f33, %f2, %f3, %f32;
	add.f32 	%f34, %f30, %f33;
	setp.gt.f32 	%p4, %f29, 0f00000000;
	selp.b32 	%r22, 0, -2097152000, %p4;
	mov.f32 	%f35, 0f40800000;
	add.rn.f32 	%f36, %f35, %f3;
	abs.f32 	%f37, %f3;
	setp.nan.f32 	%p5, %f37, %f37;
	setp.lt.f32 	%p6, %f28, 0f00000000;
	selp.f32 	%f38, 0f00000000, 0f7F800000, %p6;
	abs.f32 	%f39, %f28;
	setp.gt.f32 	%p7, %f39, 0f43180000;
	cvt.rzi.s32.f32 	%r23, %f29;
	shl.b32 	%r24, %r23, 23;
	sub.s32 	%r25, %r24, %r22;
	mov.b32 	%f40, %r25;
	add.s32 	%r26, %r22, 2130706432;
	mov.b32 	%f41, %r26;
	fma.rn.f32 	%f42, %f34, 0f391FCB8E, 0f3AAF85ED;
	fma.rn.f32 	%f43, %f42, %f34, 0f3C1D9856;
	fma.rn.f32 	%f44, %f43, %f34, 0f3D6357BB;
	fma.rn.f32 	%f45, %f44, %f34, 0f3E75FDEC;
	fma.rn.f32 	%f46, %f45, %f34, 0f3F317218;
	fma.rn.f32 	%f47, %f46, %f34, 0f3F800000;
	mul.f32 	%f48, %f47, %f41;
	mul.f32 	%f49, %f48, %f40;
	selp.f32 	%f50, %f38, %f49, %p7;
	selp.f32 	%f4, %f36, %f50, %p5;
	mov.b32 	%r31, 0;
$L__BB0_5:
	cvt.rn.f32.u32 	%f51, %r31;
	setp.leu.f32 	%p8, %f4, %f51;
	@%p8 bra 	$L__BB0_8;
	add.s32 	%r27, %r31, %r4;
	mul.wide.u32 	%rd5, %r27, 4;
	add.s64 	%rd6, %rd1, %rd5;
	ld.global.f32 	%f52, [%rd6];
	shr.u32 	%r28, %r31, 2;
	add.s32 	%r29, %r28, %r5;
	mul.wide.u32 	%rd7, %r29, 4;
	add.s64 	%rd8, %rd1, %rd7;
	ld.global.f32 	%f53, [%rd8];
	add.f32 	%f54, %f52, %f53;
	st.global.f32 	[%rd8], %f54;
	add.s32 	%r31, %r31, 1;
	bra.uni 	$L__BB0_5;
$L__BB0_7:
	mul.wide.u32 	%rd9, %r4, 4;
	add.s64 	%rd10, %rd1, %rd9;
	ld.global.f32 	%f55, [%rd10];
	mul.wide.u32 	%rd11, %r5, 4;
	add.s64 	%rd12, %rd1, %rd11;
	ld.global.f32 	%f56, [%rd12];
	add.f32 	%f57, %f55, %f56;
	st.global.f32 	[%rd12], %f57;
$L__BB0_8:
	add.s32 	%r30, %r30, 1;
	setp.ne.s32 	%p9, %r30, %r2;
	@%p9 bra 	$L__BB0_3;
$L__BB0_9:
	ret;

}


// ===== COMPILED SASS (sm_100) =====

	.target	sm_100

	.elftype	@"ET_EXEC"


//--------------------- .note.nv.tkinfo           --------------------------
	.section	.note.nv.tkinfo,"",@"SHT_NOTE"
	.sectionflags	@"SHF_NOTE_NV_TKINFO"
	.tkinfo
        /*0018*/ 	.word	0x00000002
        /*0030*/ 	.string	""
        /*0030*/ 	.string	"ptxas"
        /*0030*/ 	.string	"Cuda compilation tools, release 13.0, V13.0.88"
        /*0030*/ 	.string	"Build cuda_13.0.r13.0/compiler.36424714_0"
        /*0030*/ 	.string	"-arch sm_100 -m 64 "



//--------------------- .note.nv.cuinfo           --------------------------
	.section	.note.nv.cuinfo,"",@"SHT_NOTE"
	.sectionflags	@"SHF_NOTE_NV_CUINFO"
        /*0018*/ 	.short	0x0002
        /*001a*/ 	.short	0x0064
        /*001c*/ 	.short	0x0082
	.zero		2


//--------------------- .nv.info                  --------------------------
	.section	.nv.info,"",@"SHT_CUDA_INFO"
	.align	4


	//----- nvinfo : EIATTR_REGCOUNT
	.align		4
        /*0000*/ 	.byte	0x04, 0x2f
        /*0002*/ 	.short	(.L_1 - .L_0)
	.align		4
.L_0:
        /*0004*/ 	.word	index@(mortonBuildKernel)
        /*0008*/ 	.word	0x00000015


	//----- nvinfo : EIATTR_FRAME_SIZE
	.align		4
.L_1:
        /*000c*/ 	.byte	0x04, 0x11
        /*000e*/ 	.short	(.L_3 - .L_2)
	.align		4
.L_2:
        /*0010*/ 	.word	index@($__internal_0_$__cuda_sm3x_div_rn_noftz_f32_slowpath)
        /*0014*/ 	.word	0x00000000


	//----- nvinfo : EIATTR_FRAME_SIZE
	.align		4
.L_3:
        /*0018*/ 	.byte	0x04, 0x11
        /*001a*/ 	.short	(.L_5 - .L_4)
	.align		4
.L_4:
        /*001c*/ 	.word	index@(mortonBuildKernel)
        /*0020*/ 	.word	0x00000000


	//----- nvinfo : EIATTR_MIN_STACK_SIZE
	.align		4
.L_5:
        /*0024*/ 	.byte	0x04, 0x12
        /*0026*/ 	.short	(.L_7 - .L_6)
	.align		4
.L_6:
        /*0028*/ 	.word	index@(mortonBuildKernel)
        /*002c*/ 	.word	0x00000000
.L_7:


//--------------------- .nv.compat                --------------------------
	.section	.nv.compat,"",@"SHT_CUDA_COMPAT_INFO"
	.align	4
        /*0000*/ 	.byte	0x02, 0x09, 0x00, 0x00, 0x02, 0x02, 0x01, 0x00, 0x02, 0x05, 0x05, 0x00, 0x03, 0x07, 0x01, 0x01
        /*0010*/ 	.byte	0x02, 0x03, 0x00, 0x00, 0x02, 0x06, 0x01, 0x00, 0x04, 0x0b, 0x08, 0x00, 0x01, 0x00, 0x00, 0x00
        /*0020*/ 	.byte	0x00, 0x00, 0x00, 0x00


//--------------------- .nv.info.mortonBuildKernel --------------------------
	.section	.nv.info.mortonBuildKernel,"",@"SHT_CUDA_INFO"
	.sectionflags	@""
	.align	4


	//----- nvinfo : EIATTR_CUDA_API_VERSION
	.align		4
        /*0000*/ 	.byte	0x04, 0x37
        /*0002*/ 	.short	(.L_9 - .L_8)
.L_8:
        /*0004*/ 	.word	0x00000082


	//----- nvinfo : EIATTR_KPARAM_INFO
	.align		4
.L_9:
        /*0008*/ 	.byte	0x04, 0x17
        /*000a*/ 	.short	(.L_11 - .L_10)
.L_10:
        /*000c*/ 	.word	0x00000000
        /*0010*/ 	.short	0x0003
        /*0012*/ 	.short	0x0010
        /*0014*/ 	.byte	0x00, 0xf0, 0x11, 0x00


	//----- nvinfo : EIATTR_KPARAM_INFO
	.align		4
.L_11:
        /*0018*/ 	.byte	0x04, 0x17
        /*001a*/ 	.short	(.L_13 - .L_12)
.L_12:
        /*001c*/ 	.word	0x00000000
        /*0020*/ 	.short	0x0002
        /*0022*/ 	.short	0x000c
        /*0024*/ 	.byte	0x00, 0xf0, 0x11, 0x00


	//----- nvinfo : EIATTR_KPARAM_INFO
	.align		4
.L_13:
        /*0028*/ 	.byte	0x04, 0x17
        /*002a*/ 	.short	(.L_15 - .L_14)
.L_14:
        /*002c*/ 	.word	0x00000000
        /*0030*/ 	.short	0x0001
        /*0032*/ 	.short	0x0008
        /*0034*/ 	.byte	0x00, 0xf0, 0x11, 0x00


	//----- nvinfo : EIATTR_KPARAM_INFO
	.align		4
.L_15:
        /*0038*/ 	.byte	0x04, 0x17
        /*003a*/ 	.short	(.L_17 - .L_16)
.L_16:
        /*003c*/ 	.word	0x00000000
        /*0040*/ 	.short	0x0000
        /*0042*/ 	.short	0x0000
        /*0044*/ 	.byte	0x00, 0xf5, 0x21, 0x00


	//----- nvinfo : EIATTR_SPARSE_MMA_MASK
	.align		4
.L_17:
        /*0048*/ 	.byte	0x03, 0x50
        /*004a*/ 	.short	0x0000


	//----- nvinfo : EIATTR_MAXREG_COUNT
	.align		4
        /*004c*/ 	.byte	0x03, 0x1b
        /*004e*/ 	.short	0x00ff


	//----- nvinfo : EIATTR_MERCURY_ISA_VERSION
	.align		4
        /*0050*/ 	.byte	0x03, 0x5f
        /*0052*/ 	.short	0x0101


	//----- nvinfo : EIATTR_VRC_CTA_INIT_COUNT
	.align		4
        /*0054*/ 	.byte	0x02, 0x4a
	.zero		1
	.zero		1


	//----- nvinfo : EIATTR_EXIT_INSTR_OFFSETS
	.align		4
        /*0058*/ 	.byte	0x04, 0x1c
        /*005a*/ 	.short	(.L_19 - .L_18)


	//   ....[0]....
.L_18:
        /*005c*/ 	.word	0x00000070


	//   ....[1]....
        /*0060*/ 	.word	0x000000e0


	//   ....[2]....
        /*0064*/ 	.word	0x00000790


	//----- nvinfo : EIATTR_CRS_STACK_SIZE
	.align		4
.L_19:
        /*0068*/ 	.byte	0x04, 0x1e
        /*006a*/ 	.short	(.L_21 - .L_20)
.L_20:
        /*006c*/ 	.word	0x00000000


	//----- nvinfo : EIATTR_CBANK_PARAM_SIZE
	.align		4
.L_21:
        /*0070*/ 	.byte	0x03, 0x19
        /*0072*/ 	.short	0x0014


	//----- nvinfo : EIATTR_PARAM_CBANK
	.align		4
        /*0074*/ 	.byte	0x04, 0x0a
        /*0076*/ 	.short	(.L_23 - .L_22)
	.align		4
.L_22:
        /*0078*/ 	.word	index@(.nv.constant0.mortonBuildKernel)
        /*007c*/ 	.short	0x0380
        /*007e*/ 	.short	0x0014


	//----- nvinfo : EIATTR_SW_WAR
	.align		4
.L_23:
        /*0080*/ 	.byte	0x04, 0x36
        /*0082*/ 	.short	(.L_25 - .L_24)
.L_24:
        /*0084*/ 	.word	0x00000008
.L_25:


//--------------------- .nv.callgraph             --------------------------
	.section	.nv.callgraph,"",@"SHT_CUDA_CALLGRAPH"
	.align	4
	.sectionentsize	8
	.align		4
        /*0000*/ 	.word	0x00000000
	.align		4
        /*0004*/ 	.word	0xffffffff
	.align		4
        /*0008*/ 	.word	0x00000000
	.align		4
        /*000c*/ 	.word	0xfffffffe
	.align		4
        /*0010*/ 	.word	0x00000000
	.align		4
        /*0014*/ 	.word	0xfffffffd
	.align		4
        /*0018*/ 	.word	0x00000000
	.align		4
        /*001c*/ 	.word	0xfffffffc


//--------------------- .text.mortonBuildKernel   --------------------------
	.section	.text.mortonBuildKernel,"ax",@progbits
	.align	128
        .global         mortonBuildKernel
        .type           mortonBuildKernel,@function
        .size           mortonBuildKernel,(.L_x_15 - mortonBuildKernel)
        .other          mortonBuildKernel,@"STO_CUDA_ENTRY STV_DEFAULT"
mortonBuildKernel:
.text.mortonBuildKernel:
[----:B------:R-:W-:Y:S01]  /*0000*/  LDC R1, c[0x0][0x37c] ;  /* 0x0000df00ff017b82 */ /* 0x000fe20000000800 */
[----:B------:R-:W0:Y:S07]  /*0010*/  S2R R3, SR_TID.X ;  /* 0x0000000000037919 */ /* 0x000e2e0000002100 */
[----:B------:R-:W0:Y:S01]  /*0020*/  S2UR UR4, SR_CTAID.X ;  /* 0x00000000000479c3 */ /* 0x000e220000002500 */
[----:B------:R-:W1:Y:S07]  /*0030*/  LDCU UR8, c[0x0][0x390] ;  /* 0x00007200ff0877ac */ /* 0x000e6e0008000800 */
[----:B------:R-:W0:Y:S02]  /*0040*/  LDC R0, c[0x0][0x360] ;  /* 0x0000d800ff007b82 */ /* 0x000e240000000800 */
[----:B0-----:R-:W-:-:S05]  /*0050*/  IMAD R0, R0, UR4, R3 ;  /* 0x0000000400007c24 */ /* 0x001fca000f8e0203 */
[----:B-1----:R-:W-:-:S13]  /*0060*/  ISETP.GE.U32.AND P0, PT, R0, UR8, PT ;  /* 0x0000000800007c0c */ /* 0x002fda000bf06070 */
[----:B------:R-:W-:Y:S05]  /*0070*/  @P0 EXIT ;  /* 0x000000000000094d */ /* 0x000fea0003800000 */
[----:B------:R-:W0:Y:S01]  /*0080*/  LDCU.64 UR6, c[0x0][0x388] ;  /* 0x00007100ff0677ac */ /* 0x000e220008000a00 */
[----:B------:R-:W1:Y:S01]  /*0090*/  LDC.64 R4, c[0x0][0x380] ;  /* 0x0000e000ff047b82 */ /* 0x000e620000000a00 */
[----:B0-----:R-:W-:Y:S01]  /*00a0*/  UIADD3 UR5, UPT, UPT, UR6, -0x1, URZ ;  /* 0xffffffff06057890 */ /* 0x001fe2000fffe0ff */
[----:B------:R-:W-:-:S04]  /*00b0*/  IMAD R0, R0, UR7, RZ ;  /* 0x0000000700007c24 */ /* 0x000fc8000f8e02ff */
[----:B------:R-:W-:Y:S01]  /*00c0*/  IMAD R3, R0, UR8, RZ ;  /* 0x0000000800037c24 */ /* 0x000fe2000f8e02ff */
[----:B------:R-:W-:-:S13]  /*00d0*/  ISETP.NE.AND P0, PT, RZ, UR5, PT ;  /* 0x00000005ff007c0c */ /* 0x000fda000bf05270 */
[----:B------:R-:W-:Y:S05]  /*00e0*/  @!P0 EXIT ;  /* 0x000000000000894d */ /* 0x000fea0003800000 */
[----:B------:R-:W-:Y:S01]  /*00f0*/  FFMA R0, RZ, 1.4426950216293334961, RZ ;  /* 0x3fb8aa3bff007823 */ /* 0x000fe200000000ff */
[----:B-1----:R-:W-:Y:S01]  /*0100*/  IMAD.WIDE.U32 R4, R3, 0x4, R4 ;  /* 0x0000000403047825 */ /* 0x002fe200078e0004 */
[----:B------:R-:W0:Y:S03]  /*0110*/  LDCU.64 UR10, c[0x0][0x358] ;  /* 0x00006b00ff0a77ac */ /* 0x000e260008000a00 */
[----:B------:R-:W-:Y:S01]  /*0120*/  FADD R0, RZ, R0 ;  /* 0x00000000ff007221 */ /* 0x000fe20000000000 */
[----:B------:R-:W-:-:S03]  /*0130*/  UMOV UR4, URZ ;  /* 0x000000ff00047c82 */ /* 0x000fc60008000000 */
[----:B------:R-:W-:-:S04]  /*0140*/  FFMA R0, RZ, RZ, R0 ;  /* 0x000000ffff007223 */ /* 0x000fc80000000000 */
[----:B------:R-:W-:-:S04]  /*0150*/  FFMA R0, RZ, RZ, R0 ;  /* 0x000000ffff007223 */ /* 0x000fc80000000000 */
[----:B------:R-:W-:-:S04]  /*0160*/  FADD R2, R0, 2 ;  /* 0x4000000000027421 */ /* 0x000fc80000000000 */
[----:B------:R-:W-:-:S04]  /*0170*/  FADD R7, R2, -2 ;  /* 0xc000000002077421 */ /* 0x000fc80000000000 */
[----:B0-----:R-:W-:-:S07]  /*0180*/  FADD R6, R0, -R7 ;  /* 0x8000000700067221 */ /* 0x001fce0000000000 */
.L_x_5:
[----:B0-----:R-:W0:Y:S01]  /*0190*/  LDCU UR7, c[0x0][0x388] ;  /* 0x00007100ff0777ac */ /* 0x001e220008000800 */
[----:B------:R-:W-:Y:S02]  /*01a0*/  HFMA2 R8, -RZ, RZ, 2.125, 0 ;  /* 0x40400000ff087431 */ /* 0x000fe400000001ff */
[----:B--2---:R-:W-:-:S04]  /*01b0*/  IMAD.MOV.U32 R10, RZ, RZ, 0x3eaaaaab ;  /* 0x3eaaaaabff0a7424 */ /* 0x004fc800078e00ff */
[----:B------:R-:W-:-:S04]  /*01c0*/  FFMA R9, R10, -R8, 1 ;  /* 0x3f8000000a097423 */ /* 0x000fc80000000808 */
[----:B------:R-:W-:Y:S01]  /*01d0*/  FFMA R10, R9, R10, 0.3333333432674407959 ;  /* 0x3eaaaaab090a7423 */ /* 0x000fe2000000000a */
[----:B0-----:R-:W-:-:S06]  /*01e0*/  UIADD3 UR7, UPT, UPT, -UR4, UR7, URZ ;  /* 0x0000000704077290 */ /* 0x001fcc000fffe1ff */
[----:B------:R-:W-:-:S05]  /*01f0*/  I2FP.F32.U32 R7, UR7 ;  /* 0x0000000700077c45 */ /* 0x000fca0008201000 */
[----:B------:R-:W-:-:S05]  /*0200*/  FADD R0, R7, R7 ;  /* 0x0000000707007221 */ /* 0x000fca0000000000 */
[----:B------:R-:W-:-:S13]  /*0210*/  FSETP.GEU.AND P0, PT, R0, -126, PT ;  /* 0xc2fc00000000780b */ /* 0x000fda0003f0e000 */
[----:B------:R-:W-:-:S04]  /*0220*/  @!P0 FMUL R0, R0, 0.5 ;  /* 0x3f00000000008820 */ /* 0x000fc80000400000 */
[----:B-1----:R-:W0:Y:S02]  /*0230*/  MUFU.EX2 R3, R0 ;  /* 0x0000000000037308 */ /* 0x002e240000000800 */
[----:B0-----:R-:W-:-:S04]  /*0240*/  @!P0 FMUL R3, R3, R3 ;  /* 0x0000000303038220 */ /* 0x001fc80000400000 */
[----:B------:R-:W-:-:S04]  /*0250*/  FADD R3, R3, -1 ;  /* 0xbf80000003037421 */ /* 0x000fc80000000000 */
[----:B------:R-:W0:Y:S01]  /*0260*/  FCHK P0, R3, 3 ;  /* 0x4040000003007902 */ /* 0x000e220000000000 */
[----:B------:R-:W-:-:S04]  /*0270*/  FFMA R9, R3, R10, RZ ;  /* 0x0000000a03097223 */ /* 0x000fc800000000ff */
[----:B------:R-:W-:-:S04]  /*0280*/  FFMA R11, R9, -3, R3 ;  /* 0xc0400000090b7823 */ /* 0x000fc80000000003 */
[----:B------:R-:W-:Y:S01]  /*0290*/  FFMA R9, R10, R11, R9 ;  /* 0x0000000b0a097223 */ /* 0x000fe20000000009 */
[----:B0-----:R-:W-:Y:S06]  /*02a0*/  @!P0 BRA `(.L_x_0) ;  /* 0x00000000000c8947 */ /* 0x001fec0003800000 */
[----:B------:R-:W-:-:S07]  /*02b0*/  MOV R10, 0x2d0 ;  /* 0x000002d0000a7802 */ /* 0x000fce0000000f00 */
[----:B------:R-:W-:Y:S05]  /*02c0*/  CALL.REL.NOINC `($__internal_0_$__cuda_sm3x_div_rn_noftz_f32_slowpath) ;  /* 0x0000000400347944 */ /* 0x000fea0003c00000 */
[----:B------:R-:W-:-:S07]  /*02d0*/  IMAD.MOV.U32 R9, RZ, RZ, R0 ;  /* 0x000000ffff097224 */ /* 0x000fce00078e0000 */
.L_x_0:
[----:B------:R-:W0:Y:S01]  /*02e0*/  LDCU UR8, c[0x0][0x388] ;  /* 0x00007100ff0877ac */ /* 0x000e220008000800 */
[----:B------:R-:W-:Y:S01]  /*02f0*/  MOV R11, 0x3eaaaaab ;  /* 0x3eaaaaab000b7802 */ /* 0x000fe20000000f00 */
[----:B------:R-:W-:Y:S01]  /*0300*/  F2I.U32.TRUNC.NTZ R9, R9 ;  /* 0x0000000900097305 */ /* 0x000fe2000020f000 */
[----:B------:R-:W-:-:S03]  /*0310*/  ULOP3.LUT UR6, URZ, UR4, URZ, 0x33, !UPT ;  /* 0x00000004ff067292 */ /* 0x000fc6000f8e33ff */
[----:B------:R-:W-:Y:S01]  /*0320*/  FFMA R10, R11, -R8, 1 ;  /* 0x3f8000000b0a7423 */ /* 0x000fe20000000808 */
[----:B0-----:R-:W-:-:S06]  /*0330*/  UIADD3 UR6, UPT, UPT, UR6, UR8, URZ ;  /* 0x0000000806067290 */ /* 0x001fcc000fffe0ff */
[----:B------:R-:W-:-:S05]  /*0340*/  I2FP.F32.U32 R0, UR6 ;  /* 0x0000000600007c45 */ /* 0x000fca0008201000 */
[----:B------:R-:W-:-:S05]  /*0350*/  FADD R3, R0, R0 ;  /* 0x0000000000037221 */ /* 0x000fca0000000000 */
[----:B------:R-:W-:-:S13]  /*0360*/  FSETP.GEU.AND P0, PT, R3, -126, PT ;  /* 0xc2fc00000300780b */ /* 0x000fda0003f0e000 */
[----:B------:R-:W-:-:S04]  /*0370*/  @!P0 FMUL R3, R3, 0.5 ;  /* 0x3f00000003038820 */ /* 0x000fc80000400000 */
[----:B------:R-:W0:Y:S02]  /*0380*/  MUFU.EX2 R0, R3 ;  /* 0x0000000300007308 */ /* 0x000e240000000800 */
[----:B0-----:R-:W-:-:S04]  /*0390*/  @!P0 FMUL R0, R0, R0 ;  /* 0x0000000000008220 */ /* 0x001fc80000400000 */
[----:B------:R-:W-:Y:S01]  /*03a0*/  FADD R12, R0, -1 ;  /* 0xbf800000000c7421 */ /* 0x000fe20000000000 */
[----:B------:R-:W-:-:S03]  /*03b0*/  FFMA R0, R10, R11, 0.3333333432674407959 ;  /* 0x3eaaaaab0a007423 */ /* 0x000fc6000000000b */
[----:B------:R-:W0:Y:S01]  /*03c0*/  FCHK P0, R12, 3 ;  /* 0x404000000c007902 */ /* 0x000e220000000000 */
[----:B------:R-:W-:-:S04]  /*03d0*/  FFMA R11, R0, R12, RZ ;  /* 0x0000000c000b7223 */ /* 0x000fc800000000ff */
[----:B------:R-:W-:-:S04]  /*03e0*/  FFMA R10, R11, -3, R12 ;  /* 0xc04000000b0a7823 */ /* 0x000fc8000000000c */
[----:B------:R-:W-:Y:S01]  /*03f0*/  FFMA R0, R0, R10, R11 ;  /* 0x0000000a00007223 */ /* 0x000fe2000000000b */
[----:B0-----:R-:W-:Y:S06]  /*0400*/  @!P0 BRA `(.L_x_1) ;  /* 0x00000000000c8947 */ /* 0x001fec0003800000 */
[----:B------:R-:W-:Y:S01]  /*0410*/  IMAD.MOV.U32 R3, RZ, RZ, R12 ;  /* 0x000000ffff037224 */ /* 0x000fe200078e000c */
[----:B------:R-:W-:-:S07]  /*0420*/  MOV R10, 0x440 ;  /* 0x00000440000a7802 */ /* 0x000fce0000000f00 */
[----:B------:R-:W-:Y:S05]  /*0430*/  CALL.REL.NOINC `($__internal_0_$__cuda_sm3x_div_rn_noftz_f32_slowpath) ;  /* 0x0000000000d87944 */ /* 0x000fea0003c00000 */
.L_x_1:
[----:B------:R0:W1:Y:S01]  /*0440*/  F2I.U32.TRUNC.NTZ R3, R0 ;  /* 0x0000000000037305 */ /* 0x000062000020f000 */
[----:B------:R-:W-:-:S09]  /*0450*/  UISETP.NE.AND UP0, UPT, UR7, URZ, UPT ;  /* 0x000000ff0700728c */ /* 0x000fd2000bf05270 */
[----:B0-----:R-:W-:Y:S05]  /*0460*/  BRA.U !UP0, `(.L_x_2) ;  /* 0x0000000108a47547 */ /* 0x001fea000b800000 */
[----:B------:R-:W-:Y:S01]  /*0470*/  FMUL R11, R2, R7 ;  /* 0x00000007020b7220 */ /* 0x000fe20000400000 */
[----:B------:R-:W-:-:S03]  /*0480*/  MOV R15, 0x391fcb8e ;  /* 0x391fcb8e000f7802 */ /* 0x000fc60000000f00 */
[----:B------:R-:W0:Y:S01]  /*0490*/  FRND R0, R11 ;  /* 0x0000000b00007307 */ /* 0x000e220000201000 */
[-C--:B------:R-:W-:Y:S01]  /*04a0*/  FFMA R13, R2, R7.reuse, -R11 ;  /* 0x00000007020d7223 */ /* 0x080fe2000000080b */
[C---:B------:R-:W-:Y:S02]  /*04b0*/  FSETP.GT.AND P0, PT, |R11|.reuse, 152, PT ;  /* 0x431800000b00780b */ /* 0x040fe40003f04200 */
[C---:B------:R-:W-:Y:S01]  /*04c0*/  FSETP.GEU.AND P2, PT, R11.reuse, RZ, PT ;  /* 0x000000ff0b00720b */ /* 0x040fe20003f4e000 */
[----:B------:R-:W-:Y:S01]  /*04d0*/  FFMA R13, R6, R7, R13 ;  /* 0x00000007060d7223 */ /* 0x000fe2000000000d */
[----:B0-----:R-:W-:Y:S01]  /*04e0*/  FADD R8, R11, -R0 ;  /* 0x800000000b087221 */ /* 0x001fe20000000000 */
[----:B------:R-:W-:-:S03]  /*04f0*/  FSETP.GT.AND P1, PT, R0, RZ, PT ;  /* 0x000000ff0000720b */ /* 0x000fc60003f24000 */
[----:B------:R-:W-:Y:S01]  /*0500*/  FADD R8, R8, R13 ;  /* 0x0000000d08087221 */ /* 0x000fe20000000000 */
[----:B------:R-:W-:Y:S02]  /*0510*/  SEL R0, RZ, 0x83000000, P1 ;  /* 0x83000000ff007807 */ /* 0x000fe40000800000 */
[----:B------:R-:W-:Y:S01]  /*0520*/  FSETP.NAN.AND P1, PT, |R7|, |R7|, PT ;  /* 0x400000070700720b */ /* 0x000fe20003f28200 */
[----:B------:R-:W-:Y:S02]  /*0530*/  FFMA R13, R8, R15, 0.0013391353422775864601 ;  /* 0x3aaf85ed080d7423 */ /* 0x000fe4000000000f */
[----:B------:R-:W-:Y:S02]  /*0540*/  VIADD R10, R0, 0x7f000000 ;  /* 0x7f000000000a7836 */ /* 0x000fe40000000000 */
[C---:B------:R-:W-:Y:S02]  /*0550*/  FFMA R15, R8.reuse, R13, 0.0096188392490148544312 ;  /* 0x3c1d9856080f7423 */ /* 0x040fe4000000000d */
[----:B------:R-:W0:Y:S02]  /*0560*/  F2I.NTZ R13, R11 ;  /* 0x0000000b000d7305 */ /* 0x000e240000203100 */
[----:B------:R-:W-:-:S04]  /*0570*/  FFMA R15, R8, R15, 0.055503588169813156128 ;  /* 0x3d6357bb080f7423 */ /* 0x000fc8000000000f */
[----:B------:R-:W-:-:S04]  /*0580*/  FFMA R15, R8, R15, 0.24022644758224487305 ;  /* 0x3e75fdec080f7423 */ /* 0x000fc8000000000f */
[----:B------:R-:W-:-:S04]  /*0590*/  FFMA R15, R8, R15, 0.69314718246459960938 ;  /* 0x3f317218080f7423 */ /* 0x000fc8000000000f */
[----:B------:R-:W-:Y:S01]  /*05a0*/  FFMA R15, R8, R15, 1 ;  /* 0x3f800000080f7423 */ /* 0x000fe2000000000f */
[----:B0-----:R-:W-:Y:S02]  /*05b0*/  LEA R13, R13, -R0, 0x17 ;  /* 0x800000000d0d7211 */ /* 0x001fe400078eb8ff */
[----:B------:R-:W-:Y:S01]  /*05c0*/  FSEL R0, RZ, +INF , !P2 ;  /* 0x7f800000ff007808 */ /* 0x000fe20005000000 */
[----:B------:R-:W-:-:S04]  /*05d0*/  FMUL R10, R10, R15 ;  /* 0x0000000f0a0a7220 */ /* 0x000fc80000400000 */
[----:B------:R-:W-:Y:S01]  /*05e0*/  @!P0 FMUL R0, R13, R10 ;  /* 0x0000000a0d008220 */ /* 0x000fe20000400000 */
[----:B------:R-:W-:-:S05]  /*05f0*/  @P1 FADD R0, R7, 4 ;  /* 0x4080000007001421 */ /* 0x000fca0000000000 */
[----:B------:R-:W-:-:S13]  /*0600*/  FSETP.GT.AND P0, PT, R0, RZ, PT ;  /* 0x000000ff0000720b */ /* 0x000fda0003f04000 */
[----:B------:R-:W-:Y:S05]  /*0610*/  @!P0 BRA `(.L_x_3) ;  /* 0x0000000000508947 */ /* 0x000fea0003800000 */
[----:B------:R-:W-:-:S07]  /*0620*/  IMAD.MOV.U32 R8, RZ, RZ, RZ ;  /* 0x000000ffff087224 */ /* 0x000fce00078e00ff */
.L_x_4:
[----:B------:R-:W-:Y:S02]  /*0630*/  IADD3 R11, PT, PT, R9, R8, RZ ;  /* 0x00000008090b7210 */ /* 0x000fe40007ffe0ff */
[----:B01----:R-:W-:-:S03]  /*0640*/  LEA.HI R13, R8, R3, RZ, 0x1e ;  /* 0x00000003080d7211 */ /* 0x003fc600078ff0ff */
[----:B------:R-:W-:-:S04]  /*0650*/  IMAD.WIDE.U32 R10, R11, 0x4, R4 ;  /* 0x000000040b0a7825 */ /* 0x000fc800078e0004 */
[----:B------:R-:W-:Y:S02]  /*0660*/  IMAD.WIDE.U32 R12, R13, 0x4, R4 ;  /* 0x000000040d0c7825 */ /* 0x000fe400078e0004 */
[----:B------:R-:W2:Y:S04]  /*0670*/  LDG.E R10, desc[UR10][R10.64] ;  /* 0x0000000a0a0a7981 */ /* 0x000ea8000c1e1900 */
[----:B------:R-:W2:Y:S01]  /*0680*/  LDG.E R7, desc[UR10][R12.64] ;  /* 0x0000000a0c077981 */ /* 0x000ea2000c1e1900 */
[----:B------:R-:W-:-:S05]  /*0690*/  VIADD R8, R8, 0x1 ;  /* 0x0000000108087836 */ /* 0x000fca0000000000 */
[----:B------:R-:W-:-:S04]  /*06a0*/  I2FP.F32.U32 R15, R8 ;  /* 0x00000008000f7245 */ /* 0x000fc80000201000 */
[----:B------:R-:W-:Y:S01]  /*06b0*/  FSETP.GT.AND P0, PT, R0, R15, PT ;  /* 0x0000000f0000720b */ /* 0x000fe20003f04000 */
[----:B--2---:R-:W-:-:S05]  /*06c0*/  FADD R7, R10, R7 ;  /* 0x000000070a077221 */ /* 0x004fca0000000000 */
[----:B------:R0:W-:Y:S07]  /*06d0*/  STG.E desc[UR10][R12.64], R7 ;  /* 0x000000070c007986 */ /* 0x0001ee000c10190a */
[----:B------:R-:W-:Y:S05]  /*06e0*/  @P0 BRA `(.L_x_4) ;  /* 0xfffffffc00d00947 */ /* 0x000fea000383ffff */
[----:B------:R-:W-:Y:S05]  /*06f0*/  BRA `(.L_x_3) ;  /* 0x0000000000187947 */ /* 0x000fea0003800000 */
.L_x_2:
[----:B------:R-:W-:-:S04]  /*0700*/  IMAD.WIDE.U32 R8, R9, 0x4, R4 ;  /* 0x0000000409087825 */ /* 0x000fc800078e0004 */
[----:B-1----:R-:W-:Y:S02]  /*0710*/  IMAD.WIDE.U32 R10, R3, 0x4, R4 ;  /* 0x00000004030a7825 */ /* 0x002fe400078e0004 */
[----:B------:R-:W2:Y:S04]  /*0720*/  LDG.E R8, desc[UR10][R8.64] ;  /* 0x0000000a08087981 */ /* 0x000ea8000c1e1900 */
[----:B------:R-:W2:Y:S02]  /*0730*/  LDG.E R3, desc[UR10][R10.64] ;  /* 0x0000000a0a037981 */ /* 0x000ea4000c1e1900 */
[----:B--2---:R-:W-:-:S05]  /*0740*/  FADD R3, R8, R3 ;  /* 0x0000000308037221 */ /* 0x004fca0000000000 */
[----:B------:R2:W-:Y:S02]  /*0750*/  STG.E desc[UR10][R10.64], R3 ;  /* 0x000000030a007986 */ /* 0x0005e4000c10190a */
.L_x_3:
[----:B------:R-:W-:-:S04]  /*0760*/  UIADD3 UR4, UPT, UPT, UR4, 0x1, URZ ;  /* 0x0000000104047890 */ /* 0x000fc8000fffe0ff */
[----:B------:R-:W-:-:S09]  /*0770*/  UISETP.NE.AND UP0, UPT, UR4, UR5, UPT ;  /* 0x000000050400728c */ /* 0x000fd2000bf05270 */
[----:B------:R-:W-:Y:S05]  /*0780*/  BRA.U UP0, `(.L_x_5) ;  /* 0xfffffff900807547 */ /* 0x000fea000b83ffff */
[----:B------:R-:W-:Y:S05]  /*0790*/  EXIT ;  /* 0x000000000000794d */ /* 0x000fea0003800000 */
        .weak           $__internal_0_$__cuda_sm3x_div_rn_noftz_f32_slowpath
        .type           $__internal_0_$__cuda_sm3x_div_rn_noftz_f32_slowpath,@function
        .size           $__internal_0_$__cuda_sm3x_div_rn_noftz_f32_slowpath,(.L_x_15 - $__internal_0_$__cuda_sm3x_div_rn_noftz_f32_slowpath)
$__internal_0_$__cuda_sm3x_div_rn_noftz_f32_slowpath:
[----:B------:R-:W-:Y:S01]  /*07a0*/  SHF.R.U32.HI R12, RZ, 0x17, R8 ;  /* 0x00000017ff0c7819 */ /* 0x000fe20000011608 */
[----:B------:R-:W-:Y:S01]  /*07b0*/  HFMA2 R14, -RZ, RZ, 2.125, 0 ;  /* 0x40400000ff0e7431 */ /* 0x000fe200000001ff */
[----:B------:R-:W-:Y:S02]  /*07c0*/  SHF.R.U32.HI R0, RZ, 0x17, R3 ;  /* 0x00000017ff007819 */ /* 0x000fe40000011603 */
[----:B------:R-:W-:Y:S02]  /*07d0*/  LOP3.LUT R12, R12, 0xff, RZ, 0xc0, !PT ;  /* 0x000000ff0c0c7812 */ /* 0x000fe400078ec0ff */
[----:B------:R-:W-:Y:S02]  /*07e0*/  LOP3.LUT R16, R0, 0xff, RZ, 0xc0, !PT ;  /* 0x000000ff00107812 */ /* 0x000fe400078ec0ff */
[----:B------:R-:W-:-:S03]  /*07f0*/  IADD3 R13, PT, PT, R12, -0x1, RZ ;  /* 0xffffffff0c0d7810 */ /* 0x000fc60007ffe0ff */
[----:B------:R-:W-:Y:S01]  /*0800*/  VIADD R15, R16, 0xffffffff ;  /* 0xffffffff100f7836 */ /* 0x000fe20000000000 */
[----:B------:R-:W-:-:S04]  /*0810*/  ISETP.GT.U32.AND P0, PT, R13, 0xfd, PT ;  /* 0x000000fd0d00780c */ /* 0x000fc80003f04070 */
[----:B------:R-:W-:-:S13]  /*0820*/  ISETP.GT.U32.OR P0, PT, R15, 0xfd, P0 ;  /* 0x000000fd0f00780c */ /* 0x000fda0000704470 */
[----:B------:R-:W-:Y:S01]  /*0830*/  @!P0 IMAD.MOV.U32 R11, RZ, RZ, RZ ;  /* 0x000000ffff0b8224 */ /* 0x000fe200078e00ff */
[----:B------:R-:W-:Y:S06]  /*0840*/  @!P0 BRA `(.L_x_6) ;  /* 0x0000000000608947 */ /* 0x000fec0003800000 */
[----:B------:R-:W-:Y:S02]  /*0850*/  MOV R0, 0x40400000 ;  /* 0x4040000000007802 */ /* 0x000fe40000000f00 */
[----:B------:R-:W-:Y:S02]  /*0860*/  FSETP.GTU.FTZ.AND P0, PT, |R3|, +INF , PT ;  /* 0x7f8000000300780b */ /* 0x000fe40003f1c200 */
[----:B------:R-:W-:-:S04]  /*0870*/  FSETP.GTU.FTZ.AND P1, PT, |R0|, +INF , PT ;  /* 0x7f8000000000780b */ /* 0x000fc80003f3c200 */
[----:B------:R-:W-:-:S13]  /*0880*/  PLOP3.LUT P0, PT, P0, P1, PT, 0xf8, 0x8f ;  /* 0x00000000008f781c */ /* 0x000fda0000703f70 */
[----:B------:R-:W-:Y:S05]  /*0890*/  @P0 BRA `(.L_x_7) ;  /* 0x0000000400440947 */ /* 0x000fea0003800000 */
[----:B------:R-:W-:-:S13]  /*08a0*/  LOP3.LUT P0, RZ, R14, 0x7fffffff, R3, 0xc8, !PT ;  /* 0x7fffffff0eff7812 */ /* 0x000fda000780c803 */
[----:B------:R-:W-:Y:S05]  /*08b0*/  @!P0 BRA `(.L_x_8) ;  /* 0x0000000400348947 */ /* 0x000fea0003800000 */
[C---:B------:R-:W-:Y:S02]  /*08c0*/  FSETP.NEU.FTZ.AND P2, PT, |R3|.reuse, +INF , PT ;  /* 0x7f8000000300780b */ /* 0x040fe40003f5d200 */
[----:B------:R-:W-:Y:S02]  /*08d0*/  FSETP.NEU.FTZ.AND P1, PT, |R0|, +INF , PT ;  /* 0x7f8000000000780b */ /* 0x000fe40003f3d200 */
[----:B------:R-:W-:-:S11]  /*08e0*/  FSETP.NEU.FTZ.AND P0, PT, |R3|, +INF , PT ;  /* 0x7f8000000300780b */ /* 0x000fd60003f1d200 */
[----:B------:R-:W-:Y:S05]  /*08f0*/  @!P1 BRA !P2, `(.L_x_8) ;  /* 0x0000000400249947 */ /* 0x000fea0005000000 */
[----:B------:R-:W-:-:S04]  /*0900*/  LOP3.LUT P2, RZ, R3, 0x7fffffff, RZ, 0xc0, !PT ;  /* 0x7fffffff03ff7812 */ /* 0x000fc8000784c0ff */
[----:B------:R-:W-:-:S13]  /*0910*/  PLOP3.LUT P1, PT, P1, P2, PT, 0x2f, 0xf2 ;  /* 0x0000000000f2781c */ /* 0x000fda0000f24577 */
[----:B------:R-:W-:Y:S05]  /*0920*/  @P1 BRA `(.L_x_9) ;  /* 0x0000000400101947 */ /* 0x000fea0003800000 */
[----:B------:R-:W-:-:S04]  /*0930*/  LOP3.LUT P1, RZ, R14, 0x7fffffff, RZ, 0xc0, !PT ;  /* 0x7fffffff0eff7812 */ /* 0x000fc8000782c0ff */
[----:B------:R-:W-:-:S13]  /*0940*/  PLOP3.LUT P0, PT, P0, P1, PT, 0x2f, 0xf2 ;  /* 0x0000000000f2781c */ /* 0x000fda0000702577 */
[----:B------:R-:W-:Y:S05]  /*0950*/  @P0 BRA `(.L_x_10) ;  /* 0x0000000000f80947 */ /* 0x000fea0003800000 */
[----:B------:R-:W-:Y:S02]  /*0960*/  ISETP.GE.AND P0, PT, R15, RZ, PT ;  /* 0x000000ff0f00720c */ /* 0x000fe40003f06270 */
[----:B------:R-:W-:-:S11]  /*0970*/  ISETP.GE.AND P1, PT, R13, RZ, PT ;  /* 0x000000ff0d00720c */ /* 0x000fd60003f26270 */
[----:B------:R-:W-:Y:S01]  /*0980*/  @P0 IMAD.MOV.U32 R11, RZ, RZ, RZ ;  /* 0x000000ffff0b0224 */ /* 0x000fe200078e00ff */
[----:B------:R-:W-:Y:S01]  /*0990*/  @!P0 MOV R11, 0xffffffc0 ;  /* 0xffffffc0000b8802 */ /* 0x000fe20000000f00 */
[----:B------:R-:W-:Y:S01]  /*09a0*/  @!P0 FFMA R3, R3, 1.84467440737095516160e+19, RZ ;  /* 0x5f80000003038823 */ /* 0x000fe200000000ff */
[----:B------:R-:W-:-:S03]  /*09b0*/  @!P1 FFMA R14, R0, 1.84467440737095516160e+19, RZ ;  /* 0x5f800000000e9823 */ /* 0x000fc600000000ff */
[----:B------:R-:W-:-:S07]  /*09c0*/  @!P1 VIADD R11, R11, 0x40 ;  /* 0x000000400b0b9836 */ /* 0x000fce0000000000 */
.L_x_6:
[----:B------:R-:W-:-:S04]  /*09d0*/  LEA R13, R12, 0xc0800000, 0x17 ;  /* 0xc08000000c0d7811 */ /* 0x000fc800078eb8ff */
[----:B------:R-:W-:Y:S01]  /*09e0*/  IADD3 R14, PT, PT, -R13, R14, RZ ;  /* 0x0000000e0d0e7210 */ /* 0x000fe20007ffe1ff */
[----:B------:R-:W-:-:S03]  /*09f0*/  VIADD R13, R16, 0xffffff81 ;  /* 0xffffff81100d7836 */ /* 0x000fc60000000000 */
[----:B------:R-:W0:Y:S01]  /*0a00*/  MUFU.RCP R15, R14 ;  /* 0x0000000e000f7308 */ /* 0x000e220000001000 */
[----:B------:R-:W-:Y:S01]  /*0a10*/  FADD.FTZ R17, -R14, -RZ ;  /* 0x800000ff0e117221 */ /* 0x000fe20000010100 */
[C---:B------:R-:W-:Y:S01]  /*0a20*/  IMAD R0, R13.reuse, -0x800000, R3 ;  /* 0xff8000000d007824 */ /* 0x040fe200078e0203 */
[----:B------:R-:W-:-:S04]  /*0a30*/  IADD3 R12, PT, PT, R13, 0x7f, -R12 ;  /* 0x0000007f0d0c7810 */ /* 0x000fc80007ffe80c */
[----:B------:R-:W-:Y:S01]  /*0a40*/  IADD3 R12, PT, PT, R12, R11, RZ ;  /* 0x0000000b0c0c7210 */ /* 0x000fe20007ffe0ff */
[----:B0-----:R-:W-:-:S04]  /*0a50*/  FFMA R16, R15, R17, 1 ;  /* 0x3f8000000f107423 */ /* 0x001fc80000000011 */
[----:B------:R-:W-:-:S04]  /*0a60*/  FFMA R18, R15, R16, R15 ;  /* 0x000000100f127223 */ /* 0x000fc8000000000f */
[----:B------:R-:W-:-:S04]  /*0a70*/  FFMA R3, R0, R18, RZ ;  /* 0x0000001200037223 */ /* 0x000fc800000000ff */
[----:B------:R-:W-:-:S04]  /*0a80*/  FFMA R16, R17, R3, R0 ;  /* 0x0000000311107223 */ /* 0x000fc80000000000 */
[----:B------:R-:W-:-:S04]  /*0a90*/  FFMA R15, R18, R16, R3 ;  /* 0x00000010120f7223 */ /* 0x000fc80000000003 */
[----:B------:R-:W-:-:S04]  /*0aa0*/  FFMA R16, R17, R15, R0 ;  /* 0x0000000f11107223 */ /* 0x000fc80000000000 */
[----:B------:R-:W-:-:S05]  /*0ab0*/  FFMA R0, R18, R16, R15 ;  /* 0x0000001012007223 */ /* 0x000fca000000000f */
[----:B------:R-:W-:-:S04]  /*0ac0*/  SHF.R.U32.HI R3, RZ, 0x17, R0 ;  /* 0x00000017ff037819 */ /* 0x000fc80000011600 */
[----:B------:R-:W-:-:S05]  /*0ad0*/  LOP3.LUT R3, R3, 0xff, RZ, 0xc0, !PT ;  /* 0x000000ff03037812 */ /* 0x000fca00078ec0ff */
[----:B------:R-:W-:-:S05]  /*0ae0*/  IMAD.IADD R13, R3, 0x1, R12 ;  /* 0x00000001030d7824 */ /* 0x000fca00078e020c */
[----:B------:R-:W-:-:S04]  /*0af0*/  IADD3 R3, PT, PT, R13, -0x1, RZ ;  /* 0xffffffff0d037810 */ /* 0x000fc80007ffe0ff */
[----:B------:R-:W-:-:S13]  /*0b00*/  ISETP.GE.U32.AND P0, PT, R3, 0xfe, PT ;  /* 0x000000fe0300780c */ /* 0x000fda0003f06070 */
[----:B------:R-:W-:Y:S05]  /*0b10*/  @!P0 BRA `(.L_x_11) ;  /* 0x0000000000808947 */ /* 0x000fea0003800000 */
[----:B------:R-:W-:-:S13]  /*0b20*/  ISETP.GT.AND P0, PT, R13, 0xfe, PT ;  /* 0x000000fe0d00780c */ /* 0x000fda0003f04270 */
[----:B------:R-:W-:Y:S05]  /*0b30*/  @P0 BRA `(.L_x_12) ;  /* 0x00000000006c0947 */ /* 0x000fea0003800000 */
[----:B------:R-:W-:-:S13]  /*0b40*/  ISETP.GE.AND P0, PT, R13, 0x1, PT ;  /* 0x000000010d00780c */ /* 0x000fda0003f06270 */
[----:B------:R-:W-:Y:S05]  /*0b50*/  @P0 BRA `(.L_x_13) ;  /* 0x0000000000980947 */ /* 0x000fea0003800000 */
[----:B------:R-:W-:Y:S02]  /*0b60*/  ISETP.GE.AND P0, PT, R13, -0x18, PT ;  /* 0xffffffe80d00780c */ /* 0x000fe40003f06270 */
[----:B------:R-:W-:-:S11]  /*0b70*/  LOP3.LUT R0, R0, 0x80000000, RZ, 0xc0, !PT ;  /* 0x8000000000007812 */ /* 0x000fd600078ec0ff */
[----:B------:R-:W-:Y:S05]  /*0b80*/  @!P0 BRA `(.L_x_13) ;  /* 0x00000000008c8947 */ /* 0x000fea0003800000 */
[CCC-:B------:R-:W-:Y:S01]  /*0b90*/  FFMA.RZ R3, R18.reuse, R16.reuse, R15.reuse ;  /* 0x0000001012037223 */ /* 0x1c0fe2000000c00f */
[C---:B------:R-:W-:Y:S02]  /*0ba0*/  VIADD R14, R13.reuse, 0x20 ;  /* 0x000000200d0e7836 */ /* 0x040fe40000000000 */
[CCC-:B------:R-:W-:Y:S01]  /*0bb0*/  FFMA.RM R12, R18.reuse, R16.reuse, R15.reuse ;  /* 0x00000010120c7223 */ /* 0x1c0fe2000000400f */
[----:B------:R-:W-:Y:S02]  /*0bc0*/  ISETP.NE.AND P2, PT, R13, RZ, PT ;  /* 0x000000ff0d00720c */ /* 0x000fe40003f45270 */
[----:B------:R-:W-:Y:S01]  /*0bd0*/  LOP3.LUT R11, R3, 0x7fffff, RZ, 0xc0, !PT ;  /* 0x007fffff030b7812 */ /* 0x000fe200078ec0ff */
[----:B------:R-:W-:Y:S01]  /*0be0*/  FFMA.RP R3, R18, R16, R15 ;  /* 0x0000001012037223 */ /* 0x000fe2000000800f */
[----:B------:R-:W-:Y:S02]  /*0bf0*/  ISETP.NE.AND P1, PT, R13, RZ, PT ;  /* 0x000000ff0d00720c */ /* 0x000fe40003f25270 */
[----:B------:R-:W-:-:S02]  /*0c00*/  LOP3.LUT R11, R11, 0x800000, RZ, 0xfc, !PT ;  /* 0x008000000b0b7812 */ /* 0x000fc400078efcff */
[----:B------:R-:W-:Y:S02]  /*0c10*/  IADD3 R13, PT, PT, -R13, RZ, RZ ;  /* 0x000000ff0d0d7210 */ /* 0x000fe40007ffe1ff */
[----:B------:R-:W-:Y:S02]  /*0c20*/  SHF.L.U32 R14, R11, R14, RZ ;  /* 0x0000000e0b0e7219 */ /* 0x000fe400000006ff */
[----:B------:R-:W-:Y:S02]  /*0c30*/  FSETP.NEU.FTZ.AND P0, PT, R3, R12, PT ;  /* 0x0000000c0300720b */ /* 0x000fe40003f1d000 */
[----:B------:R-:W-:Y:S02]  /*0c40*/  SEL R12, R13, RZ, P2 ;  /* 0x000000ff0d0c7207 */ /* 0x000fe40001000000 */
[----:B------:R-:W-:Y:S02]  /*0c50*/  ISETP.NE.AND P1, PT, R14, RZ, P1 ;  /* 0x000000ff0e00720c */ /* 0x000fe40000f25270 */
[----:B------:R-:W-:-:S02]  /*0c60*/  SHF.R.U32.HI R12, RZ, R12, R11 ;  /* 0x0000000cff0c7219 */ /* 0x000fc4000001160b */
[----:B------:R-:W-:Y:S02]  /*0c70*/  PLOP3.LUT P0, PT, P0, P1, PT, 0xf8, 0x8f ;  /* 0x00000000008f781c */ /* 0x000fe40000703f70 */
[----:B------:R-:W-:Y:S02]  /*0c80*/  SHF.R.U32.HI R14, RZ, 0x1, R12 ;  /* 0x00000001ff0e7819 */ /* 0x000fe4000001160c */
[----:B------:R-:W-:-:S04]  /*0c90*/  SEL R3, RZ, 0x1, !P0 ;  /* 0x00000001ff037807 */ /* 0x000fc80004000000 */
[----:B------:R-:W-:-:S04]  /*0ca0*/  LOP3.LUT R3, R3, 0x1, R14, 0xf8, !PT ;  /* 0x0000000103037812 */ /* 0x000fc800078ef80e */
[----:B------:R-:W-:-:S05]  /*0cb0*/  LOP3.LUT R3, R3, R12, RZ, 0xc0, !PT ;  /* 0x0000000c03037212 */ /* 0x000fca00078ec0ff */
[----:B------:R-:W-:-:S05]  /*0cc0*/  IMAD.IADD R3, R14, 0x1, R3 ;  /* 0x000000010e037824 */ /* 0x000fca00078e0203 */
[----:B------:R-:W-:Y:S01]  /*0cd0*/  LOP3.LUT R0, R3, R0, RZ, 0xfc, !PT ;  /* 0x0000000003007212 */ /* 0x000fe200078efcff */
[----:B------:R-:W-:Y:S06]  /*0ce0*/  BRA `(.L_x_13) ;  /* 0x0000000000347947 */ /* 0x000fec0003800000 */
.L_x_12:
[----:B------:R-:W-:-:S04]  /*0cf0*/  LOP3.LUT R0, R0, 0x80000000, RZ, 0xc0, !PT ;  /* 0x8000000000007812 */ /* 0x000fc800078ec0ff */
[----:B------:R-:W-:Y:S01]  /*0d00*/  LOP3.LUT R0, R0, 0x7f800000, RZ, 0xfc, !PT ;  /* 0x7f80000000007812 */ /* 0x000fe200078efcff */
[----:B------:R-:W-:Y:S06]  /*0d10*/  BRA `(.L_x_13) ;  /* 0x0000000000287947 */ /* 0x000fec0003800000 */
.L_x_11:
[----:B------:R-:W-:Y:S01]  /*0d20*/  LEA R0, R12, R0, 0x17 ;  /* 0x000000000c007211 */ /* 0x000fe200078eb8ff */
[----:B------:R-:W-:Y:S06]  /*0d30*/  BRA `(.L_x_13) ;  /* 0x0000000000207947 */ /* 0x000fec0003800000 */
.L_x_10:
[----:B------:R-:W-:-:S04]  /*0d40*/  LOP3.LUT R0, R14, 0x80000000, R3, 0x48, !PT ;  /* 0x800000000e007812 */ /* 0x000fc800078e4803 */
[----:B------:R-:W-:Y:S01]  /*0d50*/  LOP3.LUT R0, R0, 0x7f800000, RZ, 0xfc, !PT ;  /* 0x7f80000000007812 */ /* 0x000fe200078efcff */
[----:B------:R-:W-:Y:S06]  /*0d60*/  BRA `(.L_x_13) ;  /* 0x0000000000147947 */ /* 0x000fec0003800000 */
.L_x_9:
[----:B------:R-:W-:Y:S01]  /*0d70*/  LOP3.LUT R0, R14, 0x80000000, R3, 0x48, !PT ;  /* 0x800000000e007812 */ /* 0x000fe200078e4803 */
[----:B------:R-:W-:Y:S06]  /*0d80*/  BRA `(.L_x_13) ;  /* 0x00000000000c7947 */ /* 0x000fec0003800000 */
.L_x_8:
[----:B------:R-:W0:Y:S01]  /*0d90*/  MUFU.RSQ R0, -QNAN ;  /* 0xffc0000000007908 */ /* 0x000e220000001400 */
[----:B------:R-:W-:Y:S05]  /*0da0*/  BRA `(.L_x_13) ;  /* 0x0000000000047947 */ /* 0x000fea0003800000 */
.L_x_7:
[----:B------:R-:W-:-:S07]  /*0db0*/  FADD.FTZ R0, R3, R0 ;  /* 0x0000000003007221 */ /* 0x000fce0000010000 */
.L_x_13:
[----:B------:R-:W-:-:S04]  /*0dc0*/  IMAD.MOV.U32 R11, RZ, RZ, 0x0 ;  /* 0x00000000ff0b7424 */ /* 0x000fc800078e00ff */
[----:B0-----:R-:W-:Y:S05]  /*0dd0*/  RET.REL.NODEC R10 `(mortonBuildKernel) ;  /* 0xfffffff00a887950 */ /* 0x001fea0003c3ffff */
.L_x_14:
[----:B------:R-:W-:-:S00]  /*0de0*/  BRA `(.L_x_14) ;  /* 0xfffffffc00fc7947 */ /* 0x000fc0000383ffff */
[----:B------:R-:W-:-:S00]  /*0df0*/  NOP ;  /* 0x0000000000007918 */ /* 0x000fc00000000000 */
        /* <DEDUP_REMOVED lines=8> */
.L_x_15:


//--------------------- .nv.shared.reserved.0     --------------------------
	.section	.nv.shared.reserved.0,"aw",@nobits
	.weak		__nv_reservedSMEM_offset_0_alias
	.size		__nv_reservedSMEM_offset_0_alias, 0, 64
	.other		__nv_reservedSMEM_offset_0_alias,@"STO_CUDA_RESERVED_SHARED STV_DEFAULT"
__nv_reservedSMEM_offset_0_alias:
	.zero		0
	.zero		64


//--------------------- .nv.constant0.mortonBuildKernel --------------------------
	.section	.nv.constant0.mortonBuildKernel,"a",@progbits
	.sectionflags	@""
	.align	4
.nv.constant0.mortonBuildKernel:
	.zero		916


//--------------------- SYMBOLS --------------------------

	.type		.nv.reservedSmem.offset0,@object
	.size		.nv.reservedSmem.offset0,0x4
